.version 6.5
.target sm_30
.address_size 64

.visible .entry stateful_ld_st_simple(
    .param .u64 input,
    .param .u64 output
)
{
    .reg .u64           in_addr;
    .reg .u64           out_addr;
    .reg .u64           in_addr2;
    .reg .u64           out_addr2;
    .reg .u64           temp;

    ld.param.u64        in_addr, [input];
    ld.param.u64        out_addr, [output];

    cvta.to.global.u64  in_addr2, in_addr;
    cvta.to.global.u64  out_addr2, out_addr;

    ld.global.u64       temp, [in_addr2];
    st.global.u64       [out_addr2], temp;
    ret;
}

// ===== COMPILED SASS (sm_100) =====

	.target	sm_100

	.elftype	@"ET_EXEC"


//--------------------- .note.nv.tkinfo           --------------------------
	.section	.note.nv.tkinfo,"",@"SHT_NOTE"
	.sectionflags	@"SHF_NOTE_NV_TKINFO"
	.tkinfo
        /*0018*/ 	.word	0x00000002
        /*0030*/ 	.string	""
        /*0030*/ 	.string	"ptxas"
        /*0030*/ 	.string	"Cuda compilation tools, release 13.0, V13.0.88"
        /*0030*/ 	.string	"Build cuda_13.0.r13.0/compiler.36424714_0"
        /*0030*/ 	.string	"-arch sm_100 "



//--------------------- .note.nv.cuinfo           --------------------------
	.section	.note.nv.cuinfo,"",@"SHT_NOTE"
	.sectionflags	@"SHF_NOTE_NV_CUINFO"
        /*0018*/ 	.short	0x0002
        /*001a*/ 	.short	0x001e
        /*001c*/ 	.short	0x0082
	.zero		2


//--------------------- .nv.info                  --------------------------
	.section	.nv.info,"",@"SHT_CUDA_INFO"
	.align	4


	//----- nvinfo : EIATTR_REGCOUNT
	.align		4
        /*0000*/ 	.byte	0x04, 0x2f
        /*0002*/ 	.short	(.L_1 - .L_0)
	.align		4
.L_0:
        /*0004*/ 	.word	index@(stateful_ld_st_simple)
        /*0008*/ 	.word	0x00000008


	//----- nvinfo : EIATTR_FRAME_SIZE
	.align		4
.L_1:
        /*000c*/ 	.byte	0x04, 0x11
        /*000e*/ 	.short	(.L_3 - .L_2)
	.align		4
.L_2:
        /*0010*/ 	.word	index@(stateful_ld_st_simple)
        /*0014*/ 	.word	0x00000000


	//----- nvinfo : EIATTR_MIN_STACK_SIZE
	.align		4
.L_3:
        /*0018*/ 	.byte	0x04, 0x12
        /*001a*/ 	.short	(.L_5 - .L_4)
	.align		4
.L_4:
        /*001c*/ 	.word	index@(stateful_ld_st_simple)
        /*0020*/ 	.word	0x00000000
.L_5:


//--------------------- .nv.compat                --------------------------
	.section	.nv.compat,"",@"SHT_CUDA_COMPAT_INFO"
	.align	4
        /*0000*/ 	.byte	0x02, 0x09, 0x00, 0x00, 0x02, 0x02, 0x01, 0x00, 0x02, 0x05, 0x05, 0x00, 0x03, 0x07, 0x01, 0x01
        /*0010*/ 	.byte	0x02, 0x03, 0x00, 0x00, 0x02, 0x06, 0x01, 0x00, 0x04, 0x0b, 0x08, 0x00, 0x09, 0x00, 0x00, 0x00
        /*0020*/ 	.byte	0x00, 0x00, 0x00, 0x00


//--------------------- .nv.info.stateful_ld_st_simple --------------------------
	.section	.nv.info.stateful_ld_st_simple,"",@"SHT_CUDA_INFO"
	.sectionflags	@""
	.align	4


	//----- nvinfo : EIATTR_CUDA_API_VERSION
	.align		4
        /*0000*/ 	.byte	0x04, 0x37
        /*0002*/ 	.short	(.L_7 - .L_6)
.L_6:
        /*0004*/ 	.word	0x00000082


	//----- nvinfo : EIATTR_KPARAM_INFO
	.align		4
.L_7:
        /*0008*/ 	.byte	0x04, 0x17
        /*000a*/ 	.short	(.L_9 - .L_8)
.L_8:
        /*000c*/ 	.word	0x00000000
        /*0010*/ 	.short	0x0001
        /*0012*/ 	.short	0x0008
        /*0014*/ 	.byte	0x00, 0xf0, 0x21, 0x00


	//----- nvinfo : EIATTR_KPARAM_INFO
	.align		4
.L_9:
        /*0018*/ 	.byte	0x04, 0x17
        /*001a*/ 	.short	(.L_11 - .L_10)
.L_10:
        /*001c*/ 	.word	0x00000000
        /*0020*/ 	.short	0x0000
        /*0022*/ 	.short	0x0000
        /*0024*/ 	.byte	0x00, 0xf0, 0x21, 0x00


	//----- nvinfo : EIATTR_SPARSE_MMA_MASK
	.align		4
.L_11:
        /*0028*/ 	.byte	0x03, 0x50
        /*002a*/ 	.short	0x0000


	//----- nvinfo : EIATTR_MAXREG_COUNT
	.align		4
        /*002c*/ 	.byte	0x03, 0x1b
        /*002e*/ 	.short	0x00ff


	//----- nvinfo : EIATTR_MERCURY_ISA_VERSION
	.align		4
        /*0030*/ 	.byte	0x03, 0x5f
        /*0032*/ 	.short	0x0101


	//----- nvinfo : EIATTR_VRC_CTA_INIT_COUNT
	.align		4
        /*0034*/ 	.byte	0x02, 0x4a
	.zero		1
	.zero		1


	//----- nvinfo : EIATTR_EXIT_INSTR_OFFSETS
	.align		4
        /*0038*/ 	.byte	0x04, 0x1c
        /*003a*/ 	.short	(.L_13 - .L_12)


	//   ....[0]....
.L_12:
        /*003c*/ 	.word	0x00000060


	//----- nvinfo : EIATTR_CBANK_PARAM_SIZE
	.align		4
.L_13:
        /*0040*/ 	.byte	0x03, 0x19
        /*0042*/ 	.short	0x0010


	//----- nvinfo : EIATTR_PARAM_CBANK
	.align		4
        /*0044*/ 	.byte	0x04, 0x0a
        /*0046*/ 	.short	(.L_15 - .L_14)
	.align		4
.L_14:
        /*0048*/ 	.word	index@(.nv.constant0.stateful_ld_st_simple)
        /*004c*/ 	.short	0x0380
        /*004e*/ 	.short	0x0010


	//----- nvinfo : EIATTR_SW_WAR
	.align		4
.L_15:
        /*0050*/ 	.byte	0x04, 0x36
        /*0052*/ 	.short	(.L_17 - .L_16)
.L_16:
        /*0054*/ 	.word	0x00000008
.L_17:


//--------------------- .nv.callgraph             --------------------------
	.section	.nv.callgraph,"",@"SHT_CUDA_CALLGRAPH"
	.align	4
	.sectionentsize	8
	.align		4
        /*0000*/ 	.word	0x00000000
	.align		4
        /*0004*/ 	.word	0xffffffff
	.align		4
        /*0008*/ 	.word	0x00000000
	.align		4
        /*000c*/ 	.word	0xfffffffe
	.align		4
        /*0010*/ 	.word	0x00000000
	.align		4
        /*0014*/ 	.word	0xfffffffd
	.align		4
        /*0018*/ 	.word	0x00000000
	.align		4
        /*001c*/ 	.word	0xfffffffc


//--------------------- .text.stateful_ld_st_simple --------------------------
	.section	.text.stateful_ld_st_simple,"ax",@progbits
	.align	128
        .global         stateful_ld_st_simple
        .type           stateful_ld_st_simple,@function
        .size           stateful_ld_st_simple,(.L_x_1 - stateful_ld_st_simple)
        .other          stateful_ld_st_simple,@"STO_CUDA_ENTRY STV_DEFAULT"
stateful_ld_st_simple:
.text.stateful_ld_st_simple:
[----:B------:R-:W-:Y:S08]  /*0000*/  LDC R1, c[0x0][0x37c] ;  /* 0x0000df00ff017b82 */ /* 0x000ff00000000800 */
[----:B------:R-:W0:Y:S01]  /*0010*/  LDC.64 R2, c[0x0][0x380] ;  /* 0x0000e000ff027b82 */ /* 0x000e220000000a00 */
[----:B------:R-:W0:Y:S02]  /*0020*/  LDCU.64 UR4, c[0x0][0x358] ;  /* 0x00006b00ff0477ac */ /* 0x000e240008000a00 */
[----:B0-----:R-:W2:Y:S05]  /*0030*/  LDG.E.64 R2, desc[UR4][R2.64] ;  /* 0x0000000402027981 */ /* 0x001eaa000c1e1b00 */
[----:B------:R-:W2:Y:S02]  /*0040*/  LDC.64 R4, c[0x0][0x388] ;  /* 0x0000e200ff047b82 */ /* 0x000ea40000000a00 */
[----:B--2---:R-:W-:Y:S01]  /*0050*/  STG.E.64 desc[UR4][R4.64], R2 ;  /* 0x0000000204007986 */ /* 0x004fe2000c101b04 */
[----:B------:R-:W-:Y:S05]  /*0060*/  EXIT ;  /* 0x000000000000794d */ /* 0x000fea0003800000 */
.L_x_0:
[----:B------:R-:W-:-:S00]  /*0070*/  BRA `(.L_x_0) ;  /* 0xfffffffc00fc7947 */ /* 0x000fc0000383ffff */
[----:B------:R-:W-:-:S00]  /*0080*/  NOP ;  /* 0x0000000000007918 */ /* 0x000fc00000000000 */
[----:B------:R-:W-:-:S00]  /*0090*/  NOP ;  /* 0x0000000000007918 */ /* 0x000fc00000000000 */
[----:B------:R-:W-:-:S00]  /*00a0*/  NOP ;  /* 0x0000000000007918 */ /* 0x000fc00000000000 */
[----:B------:R-:W-:-:S00]  /*00b0*/  NOP ;  /* 0x0000000000007918 */ /* 0x000fc00000000000 */
[----:B------:R-:W-:-:S00]  /*00c0*/  NOP ;  /* 0x0000000000007918 */ /* 0x000fc00000000000 */
[----:B------:R-:W-:-:S00]  /*00d0*/  NOP ;  /* 0x0000000000007918 */ /* 0x000fc00000000000 */
[----:B------:R-:W-:-:S00]  /*00e0*/  NOP ;  /* 0x0000000000007918 */ /* 0x000fc00000000000 */
[----:B------:R-:W-:-:S00]  /*00f0*/  NOP ;  /* 0x0000000000007918 */ /* 0x000fc00000000000 */
.L_x_1:


//--------------------- .nv.shared.reserved.0     --------------------------
	.section	.nv.shared.reserved.0,"aw",@nobits
	.weak		__nv_reservedSMEM_offset_0_alias
	.size		__nv_reservedSMEM_offset_0_alias, 0, 64
	.other		__nv_reservedSMEM_offset_0_alias,@"STO_CUDA_RESERVED_SHARED STV_DEFAULT"
__nv_reservedSMEM_offset_0_alias:
	.zero		0
	.zero		64


//--------------------- .nv.constant0.stateful_ld_st_simple --------------------------
	.section	.nv.constant0.stateful_ld_st_simple,"a",@progbits
	.sectionflags	@""
	.align	4
.nv.constant0.stateful_ld_st_simple:
	.zero		912


//--------------------- SYMBOLS --------------------------

	.type		.nv.reservedSmem.offset0,@object
	.size		.nv.reservedSmem.offset0,0x4
